//
// Generated by NVIDIA NVVM Compiler
//
// Compiler Build ID: CL-36424714
// Cuda compilation tools, release 13.0, V13.0.88
// Based on NVVM 20.0.0
//

.version 9.0
.target sm_100
.address_size 64

	// .globl	_Z12dummy_kernelPfi

.visible .entry _Z12dummy_kernelPfi(
	.param .u64 .ptr .align 1 _Z12dummy_kernelPfi_param_0,
	.param .u32 _Z12dummy_kernelPfi_param_1
)
{
	.reg .pred 	%p<3>;
	.reg .b32 	%r<10>;
	.reg .b32 	%f<12>;
	.reg .b64 	%rd<5>;

	ld.param.u64 	%rd2, [_Z12dummy_kernelPfi_param_0];
	ld.param.u32 	%r4, [_Z12dummy_kernelPfi_param_1];
	mov.u32 	%r5, %ctaid.x;
	mov.u32 	%r6, %ntid.x;
	mov.u32 	%r7, %tid.x;
	mad.lo.s32 	%r1, %r5, %r6, %r7;
	setp.ge.s32 	%p1, %r1, %r4;
	@%p1 bra 	$L__BB0_4;
	cvta.to.global.u64 	%rd3, %rd2;
	mul.wide.s32 	%rd4, %r1, 4;
	add.s64 	%rd1, %rd3, %rd4;
	ld.global.f32 	%f11, [%rd1];
	mov.b32 	%r9, 0;
$L__BB0_2:
	fma.rn.f32 	%f4, %f11, 0f3F8147AE, 0f3DCCCCCD;
	fma.rn.f32 	%f5, %f4, 0f3F8147AE, 0f3DCCCCCD;
	fma.rn.f32 	%f6, %f5, 0f3F8147AE, 0f3DCCCCCD;
	fma.rn.f32 	%f7, %f6, 0f3F8147AE, 0f3DCCCCCD;
	fma.rn.f32 	%f8, %f7, 0f3F8147AE, 0f3DCCCCCD;
	fma.rn.f32 	%f9, %f8, 0f3F8147AE, 0f3DCCCCCD;
	fma.rn.f32 	%f10, %f9, 0f3F8147AE, 0f3DCCCCCD;
	fma.rn.f32 	%f11, %f10, 0f3F8147AE, 0f3DCCCCCD;
	add.s32 	%r9, %r9, 8;
	setp.ne.s32 	%p2, %r9, 1000;
	@%p2 bra 	$L__BB0_2;
	st.global.f32 	[%rd1], %f11;
$L__BB0_4:
	ret;

}


// ===== COMPILED SASS (sm_100) =====

	.target	sm_100

	.elftype	@"ET_EXEC"


//--------------------- .note.nv.tkinfo           --------------------------
	.section	.note.nv.tkinfo,"",@"SHT_NOTE"
	.sectionflags	@"SHF_NOTE_NV_TKINFO"
	.tkinfo
        /*0018*/ 	.word	0x00000002
        /*0030*/ 	.string	""
        /*0030*/ 	.string	"ptxas"
        /*0030*/ 	.string	"Cuda compilation tools, release 13.0, V13.0.88"
        /*0030*/ 	.string	"Build cuda_13.0.r13.0/compiler.36424714_0"
        /*0030*/ 	.string	"-arch sm_100 -m 64 "



//--------------------- .note.nv.cuinfo           --------------------------
	.section	.note.nv.cuinfo,"",@"SHT_NOTE"
	.sectionflags	@"SHF_NOTE_NV_CUINFO"
        /*0018*/ 	.short	0x0002
        /*001a*/ 	.short	0x0064
        /*001c*/ 	.short	0x0082
	.zero		2


//--------------------- .nv.info                  --------------------------
	.section	.nv.info,"",@"SHT_CUDA_INFO"
	.align	4


	//----- nvinfo : EIATTR_REGCOUNT
	.align		4
        /*0000*/ 	.byte	0x04, 0x2f
        /*0002*/ 	.short	(.L_1 - .L_0)
	.align		4
.L_0:
        /*0004*/ 	.word	index@(_Z12dummy_kernelPfi)
        /*0008*/ 	.word	0x00000008


	//----- nvinfo : EIATTR_FRAME_SIZE
	.align		4
.L_1:
        /*000c*/ 	.byte	0x04, 0x11
        /*000e*/ 	.short	(.L_3 - .L_2)
	.align		4
.L_2:
        /*0010*/ 	.word	index@(_Z12dummy_kernelPfi)
        /*0014*/ 	.word	0x00000000


	//----- nvinfo : EIATTR_MIN_STACK_SIZE
	.align		4
.L_3:
        /*0018*/ 	.byte	0x04, 0x12
        /*001a*/ 	.short	(.L_5 - .L_4)
	.align		4
.L_4:
        /*001c*/ 	.word	index@(_Z12dummy_kernelPfi)
        /*0020*/ 	.word	0x00000000
.L_5:


//--------------------- .nv.compat                --------------------------
	.section	.nv.compat,"",@"SHT_CUDA_COMPAT_INFO"
	.align	4
        /*0000*/ 	.byte	0x02, 0x09, 0x00, 0x00, 0x02, 0x02, 0x01, 0x00, 0x02, 0x05, 0x05, 0x00, 0x03, 0x07, 0x01, 0x01
        /*0010*/ 	.byte	0x02, 0x03, 0x00, 0x00, 0x02, 0x06, 0x01, 0x00, 0x04, 0x0b, 0x08, 0x00, 0x09, 0x00, 0x00, 0x00
        /*0020*/ 	.byte	0x00, 0x00, 0x00, 0x00


//--------------------- .nv.info._Z12dummy_kernelPfi --------------------------
	.section	.nv.info._Z12dummy_kernelPfi,"",@"SHT_CUDA_INFO"
	.sectionflags	@""
	.align	4


	//----- nvinfo : EIATTR_CUDA_API_VERSION
	.align		4
        /*0000*/ 	.byte	0x04, 0x37
        /*0002*/ 	.short	(.L_7 - .L_6)
.L_6:
        /*0004*/ 	.word	0x00000082


	//----- nvinfo : EIATTR_KPARAM_INFO
	.align		4
.L_7:
        /*0008*/ 	.byte	0x04, 0x17
        /*000a*/ 	.short	(.L_9 - .L_8)
.L_8:
        /*000c*/ 	.word	0x00000000
        /*0010*/ 	.short	0x0001
        /*0012*/ 	.short	0x0008
        /*0014*/ 	.byte	0x00, 0xf0, 0x11, 0x00


	//----- nvinfo : EIATTR_KPARAM_INFO
	.align		4
.L_9:
        /*0018*/ 	.byte	0x04, 0x17
        /*001a*/ 	.short	(.L_11 - .L_10)
.L_10:
        /*001c*/ 	.word	0x00000000
        /*0020*/ 	.short	0x0000
        /*0022*/ 	.short	0x0000
        /*0024*/ 	.byte	0x00, 0xf5, 0x21, 0x00


	//----- nvinfo : EIATTR_SPARSE_MMA_MASK
	.align		4
.L_11:
        /*0028*/ 	.byte	0x03, 0x50
        /*002a*/ 	.short	0x0000


	//----- nvinfo : EIATTR_MAXREG_COUNT
	.align		4
        /*002c*/ 	.byte	0x03, 0x1b
        /*002e*/ 	.short	0x00ff


	//----- nvinfo : EIATTR_MERCURY_ISA_VERSION
	.align		4
        /*0030*/ 	.byte	0x03, 0x5f
        /*0032*/ 	.short	0x0101


	//----- nvinfo : EIATTR_VRC_CTA_INIT_COUNT
	.align		4
        /*0034*/ 	.byte	0x02, 0x4a
	.zero		1
	.zero		1


	//----- nvinfo : EIATTR_EXIT_INSTR_OFFSETS
	.align		4
        /*0038*/ 	.byte	0x04, 0x1c
        /*003a*/ 	.short	(.L_13 - .L_12)


	//   ....[0]....
.L_12:
        /*003c*/ 	.word	0x00000070


	//   ....[1]....
        /*0040*/ 	.word	0x00003f60


	//----- nvinfo : EIATTR_CBANK_PARAM_SIZE
	.align		4
.L_13:
        /*0044*/ 	.byte	0x03, 0x19
        /*0046*/ 	.short	0x000c


	//----- nvinfo : EIATTR_PARAM_CBANK
	.align		4
        /*0048*/ 	.byte	0x04, 0x0a
        /*004a*/ 	.short	(.L_15 - .L_14)
	.align		4
.L_14:
        /*004c*/ 	.word	index@(.nv.constant0._Z12dummy_kernelPfi)
        /*0050*/ 	.short	0x0380
        /*0052*/ 	.short	0x000c


	//----- nvinfo : EIATTR_SW_WAR
	.align		4
.L_15:
        /*0054*/ 	.byte	0x04, 0x36
        /*0056*/ 	.short	(.L_17 - .L_16)
.L_16:
        /*0058*/ 	.word	0x00000008
.L_17:


//--------------------- .nv.callgraph             --------------------------
	.section	.nv.callgraph,"",@"SHT_CUDA_CALLGRAPH"
	.align	4
	.sectionentsize	8
	.align		4
        /*0000*/ 	.word	0x00000000
	.align		4
        /*0004*/ 	.word	0xffffffff
	.align		4
        /*0008*/ 	.word	0x00000000
	.align		4
        /*000c*/ 	.word	0xfffffffe
	.align		4
        /*0010*/ 	.word	0x00000000
	.align		4
        /*0014*/ 	.word	0xfffffffd
	.align		4
        /*0018*/ 	.word	0x00000000
	.align		4
        /*001c*/ 	.word	0xfffffffc


//--------------------- .text._Z12dummy_kernelPfi --------------------------
	.section	.text._Z12dummy_kernelPfi,"ax",@progbits
	.align	128
        .global         _Z12dummy_kernelPfi
        .type           _Z12dummy_kernelPfi,@function
        .size           _Z12dummy_kernelPfi,(.L_x_1 - _Z12dummy_kernelPfi)
        .other          _Z12dummy_kernelPfi,@"STO_CUDA_ENTRY STV_DEFAULT"
_Z12dummy_kernelPfi:
.text._Z12dummy_kernelPfi:
[----:B------:R-:W-:Y:S01]  /*0000*/  LDC R1, c[0x0][0x37c] ;  /* 0x0000df00ff017b82 */ /* 0x000fe20000000800 */
[----:B------:R-:W0:Y:S07]  /*0010*/  S2R R0, SR_TID.X ;  /* 0x0000000000007919 */ /* 0x000e2e0000002100 */
[----:B------:R-:W0:Y:S01]  /*0020*/  S2UR UR4, SR_CTAID.X ;  /* 0x00000000000479c3 */ /* 0x000e220000002500 */
[----:B------:R-:W1:Y:S07]  /*0030*/  LDCU UR5, c[0x0][0x388] ;  /* 0x00007100ff0577ac */ /* 0x000e6e0008000800 */
[----:B------:R-:W0:Y:S02]  /*0040*/  LDC R5, c[0x0][0x360] ;  /* 0x0000d800ff057b82 */ /* 0x000e240000000800 */
[----:B0-----:R-:W-:-:S05]  /*0050*/  IMAD R5, R5, UR4, R0 ;  /* 0x0000000405057c24 */ /* 0x001fca000f8e0200 */
[----:B-1----:R-:W-:-:S13]  /*0060*/  ISETP.GE.AND P0, PT, R5, UR5, PT ;  /* 0x0000000505007c0c */ /* 0x002fda000bf06270 */
[----:B------:R-:W-:Y:S05]  /*0070*/  @P0 EXIT ;  /* 0x000000000000094d */ /* 0x000fea0003800000 */
[----:B------:R-:W0:Y:S01]  /*0080*/  LDC.64 R2, c[0x0][0x380] ;  /* 0x0000e000ff027b82 */ /* 0x000e220000000a00 */
[----:B------:R-:W1:Y:S01]  /*0090*/  LDCU.64 UR4, c[0x0][0x358] ;  /* 0x00006b00ff0477ac */ /* 0x000e620008000a00 */
[----:B0-----:R-:W-:-:S05]  /*00a0*/  IMAD.WIDE R2, R5, 0x4, R2 ;  /* 0x0000000405027825 */ /* 0x001fca00078e0202 */
[----:B-1----:R-:W2:Y:S01]  /*00b0*/  LDG.E R5, desc[UR4][R2.64] ;  /* 0x0000000402057981 */ /* 0x002ea2000c1e1900 */
[----:B------:R-:W-:-:S05]  /*00c0*/  HFMA2 R0, -RZ, RZ, 1.8759765625, 7.6796875 ;  /* 0x3f8147aeff007431 */ /* 0x000fca00000001ff */
[----:B--2---:R-:W-:-:S04]  /*00d0*/  FFMA R5, R5, R0, 0.10000000149011611938 ;  /* 0x3dcccccd05057423 */ /* 0x004fc80000000000 */
[----:B------:R-:W-:-:S04]  /*00e0*/  FFMA R5, R5, R0, 0.10000000149011611938 ;  /* 0x3dcccccd05057423 */ /* 0x000fc80000000000 */
        /* <DEDUP_REMOVED lines=997> */
[----:B------:R-:W-:-:S05]  /*3f40*/  FFMA R5, R5, R0, 0.10000000149011611938 ;  /* 0x3dcccccd05057423 */ /* 0x000fca0000000000 */
[----:B------:R-:W-:Y:S01]  /*3f50*/  STG.E desc[UR4][R2.64], R5 ;  /* 0x0000000502007986 */ /* 0x000fe2000c101904 */
[----:B------:R-:W-:Y:S05]  /*3f60*/  EXIT ;  /* 0x000000000000794d */ /* 0x000fea0003800000 */
.L_x_0:
[----:B------:R-:W-:-:S00]  /*3f70*/  BRA `(.L_x_0) ;  /* 0xfffffffc00fc7947 */ /* 0x000fc0000383ffff */
[----:B------:R-:W-:-:S00]  /*3f80*/  NOP ;  /* 0x0000000000007918 */ /* 0x000fc00000000000 */
[----:B------:R-:W-:-:S00]  /*3f90*/  NOP ;  /* 0x0000000000007918 */ /* 0x000fc00000000000 */
[----:B------:R-:W-:-:S00]  /*3fa0*/  NOP ;  /* 0x0000000000007918 */ /* 0x000fc00000000000 */
[----:B------:R-:W-:-:S00]  /*3fb0*/  NOP ;  /* 0x0000000000007918 */ /* 0x000fc00000000000 */
[----:B------:R-:W-:-:S00]  /*3fc0*/  NOP ;  /* 0x0000000000007918 */ /* 0x000fc00000000000 */
[----:B------:R-:W-:-:S00]  /*3fd0*/  NOP ;  /* 0x0000000000007918 */ /* 0x000fc00000000000 */
[----:B------:R-:W-:-:S00]  /*3fe0*/  NOP ;  /* 0x0000000000007918 */ /* 0x000fc00000000000 */
[----:B------:R-:W-:-:S00]  /*3ff0*/  NOP ;  /* 0x0000000000007918 */ /* 0x000fc00000000000 */
.L_x_1:


//--------------------- .nv.shared.reserved.0     --------------------------
	.section	.nv.shared.reserved.0,"aw",@nobits
	.weak		__nv_reservedSMEM_offset_0_alias
	.size		__nv_reservedSMEM_offset_0_alias, 0, 64
	.other		__nv_reservedSMEM_offset_0_alias,@"STO_CUDA_RESERVED_SHARED STV_DEFAULT"
__nv_reservedSMEM_offset_0_alias:
	.zero		0
	.zero		64


//--------------------- .nv.constant0._Z12dummy_kernelPfi --------------------------
	.section	.nv.constant0._Z12dummy_kernelPfi,"a",@progbits
	.sectionflags	@""
	.align	4
.nv.constant0._Z12dummy_kernelPfi:
	.zero		908


//--------------------- SYMBOLS --------------------------

	.type		.nv.reservedSmem.offset0,@object
	.size		.nv.reservedSmem.offset0,0x4
